//
// Generated by NVIDIA NVVM Compiler
//
// Compiler Build ID: CL-36424714
// Cuda compilation tools, release 13.0, V13.0.88
// Based on NVVM 20.0.0
//

.version 9.0
.target sm_100
.address_size 64

	// .globl	_Z5Hellov
.extern .func  (.param .b32 func_retval0) vprintf
(
	.param .b64 vprintf_param_0,
	.param .b64 vprintf_param_1
)
;
.global .align 1 .b8 $str[54] = {72, 101, 108, 108, 111, 32, 102, 114, 111, 109, 32, 98, 108, 111, 99, 107, 120, 32, 61, 32, 37, 100, 9, 32, 116, 120, 32, 61, 32, 37, 100, 9, 32, 116, 121, 61, 37, 100, 9, 32, 116, 122, 61, 37, 100, 9, 32, 103, 105, 61, 37, 100, 10};

.visible .entry _Z5Hellov()
{
	.local .align 8 .b8 	__local_depot0[24];
	.reg .b64 	%SP;
	.reg .b64 	%SPL;
	.reg .b32 	%r<9>;
	.reg .b64 	%rd<5>;

	mov.u64 	%SPL, __local_depot0;
	cvta.local.u64 	%SP, %SPL;
	add.u64 	%rd1, %SP, 0;
	add.u64 	%rd2, %SPL, 0;
	mov.u32 	%r1, %ctaid.x;
	mov.u32 	%r2, %ntid.x;
	mov.u32 	%r3, %tid.x;
	mad.lo.s32 	%r4, %r1, %r2, %r3;
	mov.u32 	%r5, %tid.y;
	mov.u32 	%r6, %tid.z;
	st.local.v2.u32 	[%rd2], {%r1, %r3};
	st.local.v2.u32 	[%rd2+8], {%r5, %r6};
	st.local.u32 	[%rd2+16], %r4;
	mov.u64 	%rd3, $str;
	cvta.global.u64 	%rd4, %rd3;
	{ // callseq 0, 0
	.param .b64 param0;
	st.param.b64 	[param0], %rd4;
	.param .b64 param1;
	st.param.b64 	[param1], %rd1;
	.param .b32 retval0;
	call.uni (retval0), 
	vprintf, 
	(
	param0, 
	param1
	);
	ld.param.b32 	%r7, [retval0];
	} // callseq 0
	ret;

}
	// .globl	_Z7BluringiiPiS_S_
.visible .entry _Z7BluringiiPiS_S_(
	.param .u32 _Z7BluringiiPiS_S__param_0,
	.param .u32 _Z7BluringiiPiS_S__param_1,
	.param .u64 .ptr .align 1 _Z7BluringiiPiS_S__param_2,
	.param .u64 .ptr .align 1 _Z7BluringiiPiS_S__param_3,
	.param .u64 .ptr .align 1 _Z7BluringiiPiS_S__param_4
)
{
	.reg .pred 	%p<13>;
	.reg .b32 	%r<40>;
	.reg .b64 	%rd<19>;

	ld.param.u32 	%r3, [_Z7BluringiiPiS_S__param_0];
	ld.param.u64 	%rd4, [_Z7BluringiiPiS_S__param_2];
	ld.param.u64 	%rd5, [_Z7BluringiiPiS_S__param_3];
	ld.param.u64 	%rd3, [_Z7BluringiiPiS_S__param_4];
	cvta.to.global.u64 	%rd1, %rd5;
	cvta.to.global.u64 	%rd2, %rd4;
	mov.u32 	%r4, %ctaid.x;
	mov.u32 	%r5, %ntid.x;
	mov.u32 	%r6, %tid.x;
	mad.lo.s32 	%r1, %r4, %r5, %r6;
	mul.lo.s32 	%r2, %r3, %r3;
	setp.ge.s32 	%p1, %r1, %r2;
	@%p1 bra 	$L__BB1_4;
	setp.lt.s32 	%p2, %r1, 0;
	setp.ge.s32 	%p3, %r1, %r3;
	or.pred  	%p4, %p2, %p3;
	rem.s32 	%r7, %r1, %r3;
	setp.ne.s32 	%p5, %r7, 0;
	and.pred  	%p6, %p4, %p5;
	add.s32 	%r8, %r3, -1;
	sub.s32 	%r9, %r2, %r3;
	setp.lt.s32 	%p7, %r1, %r9;
	and.pred  	%p8, %p7, %p6;
	setp.lt.s32 	%p9, %r7, %r8;
	setp.ge.s32 	%p10, %r7, %r2;
	or.pred  	%p11, %p9, %p10;
	and.pred  	%p12, %p11, %p8;
	@%p12 bra 	$L__BB1_3;
	mul.wide.s32 	%rd6, %r1, 4;
	add.s64 	%rd7, %rd2, %rd6;
	ld.global.u32 	%r10, [%rd7];
	add.s64 	%rd8, %rd1, %rd6;
	st.global.u32 	[%rd8], %r10;
	bra.uni 	$L__BB1_4;
$L__BB1_3:
	cvta.to.global.u64 	%rd9, %rd3;
	not.b32 	%r11, %r3;
	add.s32 	%r12, %r1, %r11;
	mul.wide.s32 	%rd10, %r12, 4;
	add.s64 	%rd11, %rd2, %rd10;
	ld.global.u32 	%r13, [%rd11];
	ld.global.u32 	%r14, [%rd9];
	mul.lo.s32 	%r15, %r14, %r13;
	add.s64 	%rd12, %rd11, 4;
	ld.global.u32 	%r16, [%rd11+4];
	ld.global.u32 	%r17, [%rd9+4];
	ld.global.u32 	%r18, [%rd11+8];
	ld.global.u32 	%r19, [%rd9+8];
	mul.wide.s32 	%rd13, %r3, 4;
	add.s64 	%rd14, %rd12, %rd13;
	add.s64 	%rd15, %rd11, %rd13;
	ld.global.u32 	%r20, [%rd15];
	ld.global.u32 	%r21, [%rd9+12];
	ld.global.u32 	%r22, [%rd14];
	ld.global.u32 	%r23, [%rd9+16];
	ld.global.u32 	%r24, [%rd14+4];
	ld.global.u32 	%r25, [%rd9+20];
	add.s64 	%rd16, %rd14, %rd13;
	ld.global.u32 	%r26, [%rd16+-4];
	ld.global.u32 	%r27, [%rd9+24];
	ld.global.u32 	%r28, [%rd16];
	ld.global.u32 	%r29, [%rd9+28];
	ld.global.u32 	%r30, [%rd16+4];
	ld.global.u32 	%r31, [%rd9+32];
	mad.lo.s32 	%r32, %r17, %r16, %r15;
	mad.lo.s32 	%r33, %r19, %r18, %r32;
	mad.lo.s32 	%r34, %r21, %r20, %r33;
	mad.lo.s32 	%r35, %r23, %r22, %r34;
	mad.lo.s32 	%r36, %r25, %r24, %r35;
	mad.lo.s32 	%r37, %r27, %r26, %r36;
	mad.lo.s32 	%r38, %r29, %r28, %r37;
	mad.lo.s32 	%r39, %r31, %r30, %r38;
	mul.wide.s32 	%rd17, %r1, 4;
	add.s64 	%rd18, %rd1, %rd17;
	st.global.u32 	[%rd18], %r39;
$L__BB1_4:
	ret;

}


// ===== COMPILED SASS (sm_100) =====

	.target	sm_100

	.elftype	@"ET_EXEC"


//--------------------- .note.nv.tkinfo           --------------------------
	.section	.note.nv.tkinfo,"",@"SHT_NOTE"
	.sectionflags	@"SHF_NOTE_NV_TKINFO"
	.tkinfo
        /*0018*/ 	.word	0x00000002
        /*0030*/ 	.string	""
        /*0030*/ 	.string	"ptxas"
        /*0030*/ 	.string	"Cuda compilation tools, release 13.0, V13.0.88"
        /*0030*/ 	.string	"Build cuda_13.0.r13.0/compiler.36424714_0"
        /*0030*/ 	.string	"-arch sm_100 -m 64 "



//--------------------- .note.nv.cuinfo           --------------------------
	.section	.note.nv.cuinfo,"",@"SHT_NOTE"
	.sectionflags	@"SHF_NOTE_NV_CUINFO"
        /*0018*/ 	.short	0x0002
        /*001a*/ 	.short	0x0064
        /*001c*/ 	.short	0x0082
	.zero		2


//--------------------- .nv.info                  --------------------------
	.section	.nv.info,"",@"SHT_CUDA_INFO"
	.align	4


	//----- nvinfo : EIATTR_REGCOUNT
	.align		4
        /*0000*/ 	.byte	0x04, 0x2f
        /*0002*/ 	.short	(.L_2 - .L_1)
	.align		4
.L_1:
        /*0004*/ 	.word	index@(_Z5Hellov)
        /*0008*/ 	.word	0x00000018


	//----- nvinfo : EIATTR_FRAME_SIZE
	.align		4
.L_2:
        /*000c*/ 	.byte	0x04, 0x11
        /*000e*/ 	.short	(.L_4 - .L_3)
	.align		4
.L_3:
        /*0010*/ 	.word	index@(_Z5Hellov)
        /*0014*/ 	.word	0x00000018


	//----- nvinfo : EIATTR_REGCOUNT
	.align		4
.L_4:
        /*0018*/ 	.byte	0x04, 0x2f
        /*001a*/ 	.short	(.L_6 - .L_5)
	.align		4
.L_5:
        /*001c*/ 	.word	index@(_Z7BluringiiPiS_S_)
        /*0020*/ 	.word	0x0000001e


	//----- nvinfo : EIATTR_FRAME_SIZE
	.align		4
.L_6:
        /*0024*/ 	.byte	0x04, 0x11
        /*0026*/ 	.short	(.L_8 - .L_7)
	.align		4
.L_7:
        /*0028*/ 	.word	index@(_Z7BluringiiPiS_S_)
        /*002c*/ 	.word	0x00000000


	//----- nvinfo : EIATTR_MIN_STACK_SIZE
	.align		4
.L_8:
        /*0030*/ 	.byte	0x04, 0x12
        /*0032*/ 	.short	(.L_10 - .L_9)
	.align		4
.L_9:
        /*0034*/ 	.word	index@(_Z7BluringiiPiS_S_)
        /*0038*/ 	.word	0x00000000


	//----- nvinfo : EIATTR_MIN_STACK_SIZE
	.align		4
.L_10:
        /*003c*/ 	.byte	0x04, 0x12
        /*003e*/ 	.short	(.L_12 - .L_11)
	.align		4
.L_11:
        /*0040*/ 	.word	index@(_Z5Hellov)
        /*0044*/ 	.word	0x00000018
.L_12:


//--------------------- .nv.compat                --------------------------
	.section	.nv.compat,"",@"SHT_CUDA_COMPAT_INFO"
	.align	4
        /*0000*/ 	.byte	0x02, 0x09, 0x00, 0x00, 0x02, 0x02, 0x01, 0x00, 0x02, 0x05, 0x05, 0x00, 0x03, 0x07, 0x01, 0x01
        /*0010*/ 	.byte	0x02, 0x03, 0x00, 0x00, 0x02, 0x06, 0x01, 0x00, 0x04, 0x0b, 0x08, 0x00, 0x09, 0x00, 0x00, 0x00
        /*0020*/ 	.byte	0x00, 0x00, 0x00, 0x00


//--------------------- .nv.info._Z7BluringiiPiS_S_ --------------------------
	.section	.nv.info._Z7BluringiiPiS_S_,"",@"SHT_CUDA_INFO"
	.sectionflags	@""
	.align	4


	//----- nvinfo : EIATTR_CUDA_API_VERSION
	.align		4
        /*0000*/ 	.byte	0x04, 0x37
        /*0002*/ 	.short	(.L_14 - .L_13)
.L_13:
        /*0004*/ 	.word	0x00000082


	//----- nvinfo : EIATTR_KPARAM_INFO
	.align		4
.L_14:
        /*0008*/ 	.byte	0x04, 0x17
        /*000a*/ 	.short	(.L_16 - .L_15)
.L_15:
        /*000c*/ 	.word	0x00000000
        /*0010*/ 	.short	0x0004
        /*0012*/ 	.short	0x0018
        /*0014*/ 	.byte	0x00, 0xf5, 0x21, 0x00


	//----- nvinfo : EIATTR_KPARAM_INFO
	.align		4
.L_16:
        /*0018*/ 	.byte	0x04, 0x17
        /*001a*/ 	.short	(.L_18 - .L_17)
.L_17:
        /*001c*/ 	.word	0x00000000
        /*0020*/ 	.short	0x0003
        /*0022*/ 	.short	0x0010
        /*0024*/ 	.byte	0x00, 0xf5, 0x21, 0x00


	//----- nvinfo : EIATTR_KPARAM_INFO
	.align		4
.L_18:
        /*0028*/ 	.byte	0x04, 0x17
        /*002a*/ 	.short	(.L_20 - .L_19)
.L_19:
        /*002c*/ 	.word	0x00000000
        /*0030*/ 	.short	0x0002
        /*0032*/ 	.short	0x0008
        /*0034*/ 	.byte	0x00, 0xf5, 0x21, 0x00


	//----- nvinfo : EIATTR_KPARAM_INFO
	.align		4
.L_20:
        /*0038*/ 	.byte	0x04, 0x17
        /*003a*/ 	.short	(.L_22 - .L_21)
.L_21:
        /*003c*/ 	.word	0x00000000
        /*0040*/ 	.short	0x0001
        /*0042*/ 	.short	0x0004
        /*0044*/ 	.byte	0x00, 0xf0, 0x11, 0x00


	//----- nvinfo : EIATTR_KPARAM_INFO
	.align		4
.L_22:
        /*0048*/ 	.byte	0x04, 0x17
        /*004a*/ 	.short	(.L_24 - .L_23)
.L_23:
        /*004c*/ 	.word	0x00000000
        /*0050*/ 	.short	0x0000
        /*0052*/ 	.short	0x0000
        /*0054*/ 	.byte	0x00, 0xf0, 0x11, 0x00


	//----- nvinfo : EIATTR_SPARSE_MMA_MASK
	.align		4
.L_24:
        /*0058*/ 	.byte	0x03, 0x50
        /*005a*/ 	.short	0x0000


	//----- nvinfo : EIATTR_MAXREG_COUNT
	.align		4
        /*005c*/ 	.byte	0x03, 0x1b
        /*005e*/ 	.short	0x00ff


	//----- nvinfo : EIATTR_MERCURY_ISA_VERSION
	.align		4
        /*0060*/ 	.byte	0x03, 0x5f
        /*0062*/ 	.short	0x0101


	//----- nvinfo : EIATTR_VRC_CTA_INIT_COUNT
	.align		4
        /*0064*/ 	.byte	0x02, 0x4a
	.zero		1
	.zero		1


	//----- nvinfo : EIATTR_EXIT_INSTR_OFFSETS
	.align		4
        /*0068*/ 	.byte	0x04, 0x1c
        /*006a*/ 	.short	(.L_26 - .L_25)


	//   ....[0]....
.L_25:
        /*006c*/ 	.word	0x00000080


	//   ....[1]....
        /*0070*/ 	.word	0x00000300


	//   ....[2]....
        /*0074*/ 	.word	0x00000550


	//----- nvinfo : EIATTR_CRS_STACK_SIZE
	.align		4
.L_26:
        /*0078*/ 	.byte	0x04, 0x1e
        /*007a*/ 	.short	(.L_28 - .L_27)
.L_27:
        /*007c*/ 	.word	0x00000000


	//----- nvinfo : EIATTR_CBANK_PARAM_SIZE
	.align		4
.L_28:
        /*0080*/ 	.byte	0x03, 0x19
        /*0082*/ 	.short	0x0020


	//----- nvinfo : EIATTR_PARAM_CBANK
	.align		4
        /*0084*/ 	.byte	0x04, 0x0a
        /*0086*/ 	.short	(.L_30 - .L_29)
	.align		4
.L_29:
        /*0088*/ 	.word	index@(.nv.constant0._Z7BluringiiPiS_S_)
        /*008c*/ 	.short	0x0380
        /*008e*/ 	.short	0x0020


	//----- nvinfo : EIATTR_SW_WAR
	.align		4
.L_30:
        /*0090*/ 	.byte	0x04, 0x36
        /*0092*/ 	.short	(.L_32 - .L_31)
.L_31:
        /*0094*/ 	.word	0x00000008
.L_32:


//--------------------- .nv.info._Z5Hellov        --------------------------
	.section	.nv.info._Z5Hellov,"",@"SHT_CUDA_INFO"
	.sectionflags	@""
	.align	4


	//----- nvinfo : EIATTR_CUDA_API_VERSION
	.align		4
        /*0000*/ 	.byte	0x04, 0x37
        /*0002*/ 	.short	(.L_34 - .L_33)
.L_33:
        /*0004*/ 	.word	0x00000082


	//----- nvinfo : EIATTR_SPARSE_MMA_MASK
	.align		4
.L_34:
        /*0008*/ 	.byte	0x03, 0x50
        /*000a*/ 	.short	0x0000


	//----- nvinfo : EIATTR_MAXREG_COUNT
	.align		4
        /*000c*/ 	.byte	0x03, 0x1b
        /*000e*/ 	.short	0x00ff


	//----- nvinfo : EIATTR_EXTERNS
	.align		4
        /*0010*/ 	.byte	0x04, 0x0f
        /*0012*/ 	.short	(.L_36 - .L_35)


	//   ....[0]....
	.align		4
.L_35:
        /*0014*/ 	.word	index@(vprintf)


	//----- nvinfo : EIATTR_MERCURY_ISA_VERSION
	.align		4
.L_36:
        /*0018*/ 	.byte	0x03, 0x5f
        /*001a*/ 	.short	0x0101


	//----- nvinfo : EIATTR_VRC_CTA_INIT_COUNT
	.align		4
        /*001c*/ 	.byte	0x02, 0x4a
	.zero		1
	.zero		1


	//----- nvinfo : EIATTR_SYSCALL_OFFSETS
	.align		4
        /*0020*/ 	.byte	0x04, 0x46
        /*0022*/ 	.short	(.L_38 - .L_37)


	//   ....[0]....
.L_37:
        /*0024*/ 	.word	0x00000150


	//----- nvinfo : EIATTR_EXIT_INSTR_OFFSETS
	.align		4
.L_38:
        /*0028*/ 	.byte	0x04, 0x1c
        /*002a*/ 	.short	(.L_40 - .L_39)


	//   ....[0]....
.L_39:
        /*002c*/ 	.word	0x00000160


	//----- nvinfo : EIATTR_SW_WAR
	.align		4
.L_40:
        /*0030*/ 	.byte	0x04, 0x36
        /*0032*/ 	.short	(.L_42 - .L_41)
.L_41:
        /*0034*/ 	.word	0x00000008
.L_42:


//--------------------- .nv.callgraph             --------------------------
	.section	.nv.callgraph,"",@"SHT_CUDA_CALLGRAPH"
	.align	4
	.sectionentsize	8
	.align		4
        /*0000*/ 	.word	0x00000000
	.align		4
        /*0004*/ 	.word	0xffffffff
	.align		4
        /*0008*/ 	.word	index@(_Z5Hellov)
	.align		4
        /*000c*/ 	.word	index@(vprintf)
	.align		4
        /*0010*/ 	.word	0x00000000
	.align		4
        /*0014*/ 	.word	0xfffffffe
	.align		4
        /*0018*/ 	.word	0x00000000
	.align		4
        /*001c*/ 	.word	0xfffffffd
	.align		4
        /*0020*/ 	.word	0x00000000
	.align		4
        /*0024*/ 	.word	0xfffffffc


//--------------------- .nv.constant4             --------------------------
	.section	.nv.constant4,"a",@progbits
	.align	8
	.align		8
.nv.constant4:
        /*0000*/ 	.dword	$str
	.align		8
        /*0008*/ 	.dword	vprintf


//--------------------- .text._Z7BluringiiPiS_S_  --------------------------
	.section	.text._Z7BluringiiPiS_S_,"ax",@progbits
	.align	128
        .global         _Z7BluringiiPiS_S_
        .type           _Z7BluringiiPiS_S_,@function
        .size           _Z7BluringiiPiS_S_,(.L_x_4 - _Z7BluringiiPiS_S_)
        .other          _Z7BluringiiPiS_S_,@"STO_CUDA_ENTRY STV_DEFAULT"
_Z7BluringiiPiS_S_:
.text._Z7BluringiiPiS_S_:
[----:B------:R-:W-:Y:S01]  /*0000*/  LDC R1, c[0x0][0x37c] ;  /* 0x0000df00ff017b82 */ /* 0x000fe20000000800 */
[----:B------:R-:W0:Y:S07]  /*0010*/  S2R R0, SR_TID.X ;  /* 0x0000000000007919 */ /* 0x000e2e0000002100 */
[----:B------:R-:W0:Y:S08]  /*0020*/  S2UR UR4, SR_CTAID.X ;  /* 0x00000000000479c3 */ /* 0x000e300000002500 */
[----:B------:R-:W0:Y:S08]  /*0030*/  LDC R9, c[0x0][0x360] ;  /* 0x0000d800ff097b82 */ /* 0x000e300000000800 */
[----:B------:R-:W1:Y:S01]  /*0040*/  LDC R4, c[0x0][0x380] ;  /* 0x0000e000ff047b82 */ /* 0x000e620000000800 */
[----:B0-----:R-:W-:-:S02]  /*0050*/  IMAD R9, R9, UR4, R0 ;  /* 0x0000000409097c24 */ /* 0x001fc4000f8e0200 */
[----:B-1----:R-:W-:-:S05]  /*0060*/  IMAD R0, R4, R4, RZ ;  /* 0x0000000404007224 */ /* 0x002fca00078e02ff */
[----:B------:R-:W-:-:S13]  /*0070*/  ISETP.GE.AND P0, PT, R9, R0, PT ;  /* 0x000000000900720c */ /* 0x000fda0003f06270 */
[----:B------:R-:W-:Y:S05]  /*0080*/  @P0 EXIT ;  /* 0x000000000000094d */ /* 0x000fea0003800000 */
[----:B------:R-:W-:Y:S01]  /*0090*/  IABS R6, R4 ;  /* 0x0000000400067213 */ /* 0x000fe20000000000 */
[----:B------:R-:W0:Y:S01]  /*00a0*/  LDCU.64 UR4, c[0x0][0x358] ;  /* 0x00006b00ff0477ac */ /* 0x000e220008000a00 */
[----:B------:R-:W-:Y:S02]  /*00b0*/  IABS R8, R9 ;  /* 0x0000000900087213 */ /* 0x000fe40000000000 */
[----:B------:R-:W1:Y:S08]  /*00c0*/  I2F.RP R5, R6 ;  /* 0x0000000600057306 */ /* 0x000e700000209400 */
[----:B-1----:R-:W1:Y:S02]  /*00d0*/  MUFU.RCP R5, R5 ;  /* 0x0000000500057308 */ /* 0x002e640000001000 */
[----:B-1----:R-:W-:-:S06]  /*00e0*/  IADD3 R2, PT, PT, R5, 0xffffffe, RZ ;  /* 0x0ffffffe05027810 */ /* 0x002fcc0007ffe0ff */
[----:B------:R1:W2:Y:S02]  /*00f0*/  F2I.FTZ.U32.TRUNC.NTZ R3, R2 ;  /* 0x0000000200037305 */ /* 0x0002a4000021f000 */
[----:B-1----:R-:W-:Y:S01]  /*0100*/  HFMA2 R2, -RZ, RZ, 0, 0 ;  /* 0x00000000ff027431 */ /* 0x002fe200000001ff */
[----:B--2---:R-:W-:-:S05]  /*0110*/  IADD3 R7, PT, PT, RZ, -R3, RZ ;  /* 0x80000003ff077210 */ /* 0x004fca0007ffe0ff */
[----:B------:R-:W-:-:S04]  /*0120*/  IMAD R7, R7, R6, RZ ;  /* 0x0000000607077224 */ /* 0x000fc800078e02ff */
[----:B------:R-:W-:Y:S01]  /*0130*/  IMAD.HI.U32 R3, R3, R7, R2 ;  /* 0x0000000703037227 */ /* 0x000fe200078e0002 */
[----:B------:R-:W-:Y:S02]  /*0140*/  MOV R7, R8 ;  /* 0x0000000800077202 */ /* 0x000fe40000000f00 */
[----:B------:R-:W-:-:S03]  /*0150*/  IADD3 R2, PT, PT, R0, -R4, RZ ;  /* 0x8000000400027210 */ /* 0x000fc60007ffe0ff */
[----:B------:R-:W-:-:S04]  /*0160*/  IMAD.HI.U32 R3, R3, R7, RZ ;  /* 0x0000000703037227 */ /* 0x000fc800078e00ff */
[----:B------:R-:W-:-:S04]  /*0170*/  IMAD.MOV R3, RZ, RZ, -R3 ;  /* 0x000000ffff037224 */ /* 0x000fc800078e0a03 */
[----:B------:R-:W-:-:S05]  /*0180*/  IMAD R3, R6, R3, R7 ;  /* 0x0000000306037224 */ /* 0x000fca00078e0207 */
[----:B------:R-:W-:-:S13]  /*0190*/  ISETP.GT.U32.AND P0, PT, R6, R3, PT ;  /* 0x000000030600720c */ /* 0x000fda0003f04070 */
[----:B------:R-:W-:Y:S02]  /*01a0*/  @!P0 IADD3 R3, PT, PT, R3, -R6, RZ ;  /* 0x8000000603038210 */ /* 0x000fe40007ffe0ff */
[----:B------:R-:W-:Y:S02]  /*01b0*/  ISETP.GE.AND P0, PT, R9, RZ, PT ;  /* 0x000000ff0900720c */ /* 0x000fe40003f06270 */
[----:B------:R-:W-:-:S13]  /*01c0*/  ISETP.GT.U32.AND P1, PT, R6, R3, PT ;  /* 0x000000030600720c */ /* 0x000fda0003f24070 */
[----:B------:R-:W-:Y:S02]  /*01d0*/  @!P1 IADD3 R3, PT, PT, R3, -R6, RZ ;  /* 0x8000000603039210 */ /* 0x000fe40007ffe0ff */
[----:B------:R-:W-:Y:S02]  /*01e0*/  ISETP.NE.AND P1, PT, R4, RZ, PT ;  /* 0x000000ff0400720c */ /* 0x000fe40003f25270 */
[-C--:B------:R-:W-:Y:S01]  /*01f0*/  LOP3.LUT R6, RZ, R4.reuse, RZ, 0x33, !PT ;  /* 0x00000004ff067212 */ /* 0x080fe200078e33ff */
[----:B------:R-:W-:Y:S01]  /*0200*/  @!P0 IMAD.MOV R3, RZ, RZ, -R3 ;  /* 0x000000ffff038224 */ /* 0x000fe200078e0a03 */
[----:B------:R-:W-:-:S04]  /*0210*/  ISETP.GE.AND P0, PT, R9, R4, PT ;  /* 0x000000040900720c */ /* 0x000fc80003f06270 */
[----:B------:R-:W-:Y:S02]  /*0220*/  SEL R3, R6, R3, !P1 ;  /* 0x0000000306037207 */ /* 0x000fe40004800000 */
[----:B------:R-:W-:Y:S02]  /*0230*/  ISETP.LT.OR P0, PT, R9, RZ, P0 ;  /* 0x000000ff0900720c */ /* 0x000fe40000701670 */
[C---:B------:R-:W-:Y:S02]  /*0240*/  ISETP.GE.AND P1, PT, R3.reuse, R0, PT ;  /* 0x000000000300720c */ /* 0x040fe40003f26270 */
[----:B------:R-:W-:Y:S02]  /*0250*/  IADD3 R0, PT, PT, R4, -0x1, RZ ;  /* 0xffffffff04007810 */ /* 0x000fe40007ffe0ff */
[C---:B------:R-:W-:Y:S02]  /*0260*/  ISETP.NE.AND P0, PT, R3.reuse, RZ, P0 ;  /* 0x000000ff0300720c */ /* 0x040fe40000705270 */
[----:B------:R-:W-:-:S02]  /*0270*/  ISETP.LT.OR P1, PT, R3, R0, P1 ;  /* 0x000000000300720c */ /* 0x000fc40000f21670 */
[----:B------:R-:W-:-:S13]  /*0280*/  ISETP.LT.AND P0, PT, R9, R2, P0 ;  /* 0x000000020900720c */ /* 0x000fda0000701270 */
[----:B0-----:R-:W-:Y:S05]  /*0290*/  @P0 BRA P1, `(.L_x_0) ;  /* 0x00000000001c0947 */ /* 0x001fea0000800000 */
[----:B------:R-:W0:Y:S08]  /*02a0*/  LDC.64 R2, c[0x0][0x388] ;  /* 0x0000e200ff027b82 */ /* 0x000e300000000a00 */
[----:B------:R-:W1:Y:S01]  /*02b0*/  LDC.64 R4, c[0x0][0x390] ;  /* 0x0000e400ff047b82 */ /* 0x000e620000000a00 */
[----:B0-----:R-:W-:-:S06]  /*02c0*/  IMAD.WIDE R2, R9, 0x4, R2 ;  /* 0x0000000409027825 */ /* 0x001fcc00078e0202 */
[----:B------:R-:W2:Y:S01]  /*02d0*/  LDG.E R3, desc[UR4][R2.64] ;  /* 0x0000000402037981 */ /* 0x000ea2000c1e1900 */
[----:B-1----:R-:W-:-:S05]  /*02e0*/  IMAD.WIDE R4, R9, 0x4, R4 ;  /* 0x0000000409047825 */ /* 0x002fca00078e0204 */
[----:B--2---:R-:W-:Y:S01]  /*02f0*/  STG.E desc[UR4][R4.64], R3 ;  /* 0x0000000304007986 */ /* 0x004fe2000c101904 */
[----:B------:R-:W-:Y:S05]  /*0300*/  EXIT ;  /* 0x000000000000794d */ /* 0x000fea0003800000 */
.L_x_0:
[----:B------:R-:W0:Y:S01]  /*0310*/  LDC.64 R16, c[0x0][0x388] ;  /* 0x0000e200ff107b82 */ /* 0x000e220000000a00 */
[----:B------:R-:W-:-:S07]  /*0320*/  IADD3 R5, PT, PT, R9, R6, RZ ;  /* 0x0000000609057210 */ /* 0x000fce0007ffe0ff */
[----:B------:R-:W1:Y:S01]  /*0330*/  LDC.64 R2, c[0x0][0x398] ;  /* 0x0000e600ff027b82 */ /* 0x000e620000000a00 */
[----:B0-----:R-:W-:-:S05]  /*0340*/  IMAD.WIDE R16, R5, 0x4, R16 ;  /* 0x0000000405107825 */ /* 0x001fca00078e0210 */
[----:B------:R-:W2:Y:S04]  /*0350*/  LDG.E R20, desc[UR4][R16.64] ;  /* 0x0000000410147981 */ /* 0x000ea8000c1e1900 */
[----:B-1----:R-:W2:Y:S01]  /*0360*/  LDG.E R25, desc[UR4][R2.64] ;  /* 0x0000000402197981 */ /* 0x002ea2000c1e1900 */
[----:B------:R-:W-:-:S03]  /*0370*/  IMAD.WIDE R6, R4, 0x4, R16 ;  /* 0x0000000404067825 */ /* 0x000fc600078e0210 */
[----:B------:R-:W3:Y:S04]  /*0380*/  LDG.E R22, desc[UR4][R2.64+0x4] ;  /* 0x0000040402167981 */ /* 0x000ee8000c1e1900 */
[----:B------:R-:W3:Y:S04]  /*0390*/  LDG.E R27, desc[UR4][R16.64+0x4] ;  /* 0x00000404101b7981 */ /* 0x000ee8000c1e1900 */
[----:B------:R-:W4:Y:S04]  /*03a0*/  LDG.E R0, desc[UR4][R16.64+0x8] ;  /* 0x0000080410007981 */ /* 0x000f28000c1e1900 */
[----:B------:R-:W4:Y:S04]  /*03b0*/  LDG.E R15, desc[UR4][R2.64+0x8] ;  /* 0x00000804020f7981 */ /* 0x000f28000c1e1900 */
[----:B------:R-:W5:Y:S04]  /*03c0*/  LDG.E R13, desc[UR4][R2.64+0xc] ;  /* 0x00000c04020d7981 */ /* 0x000f68000c1e1900 */
[----:B------:R-:W5:Y:S01]  /*03d0*/  LDG.E R12, desc[UR4][R6.64] ;  /* 0x00000004060c7981 */ /* 0x000f62000c1e1900 */
[----:B------:R-:W-:-:S03]  /*03e0*/  IMAD.WIDE R4, R4, 0x4, R6 ;  /* 0x0000000404047825 */ /* 0x000fc600078e0206 */
[----:B------:R-:W5:Y:S04]  /*03f0*/  LDG.E R11, desc[UR4][R2.64+0x10] ;  /* 0x00001004020b7981 */ /* 0x000f68000c1e1900 */
[----:B------:R-:W5:Y:S04]  /*0400*/  LDG.E R10, desc[UR4][R6.64+0x4] ;  /* 0x00000404060a7981 */ /* 0x000f68000c1e1900 */
[----:B------:R0:W5:Y:S04]  /*0410*/  LDG.E R8, desc[UR4][R6.64+0x8] ;  /* 0x0000080406087981 */ /* 0x000168000c1e1900 */
[----:B------:R-:W5:Y:S04]  /*0420*/  LDG.E R21, desc[UR4][R2.64+0x14] ;  /* 0x0000140402157981 */ /* 0x000f68000c1e1900 */
[----:B------:R-:W5:Y:S01]  /*0430*/  LDG.E R19, desc[UR4][R2.64+0x18] ;  /* 0x0000180402137981 */ /* 0x000f62000c1e1900 */
[----:B0-----:R-:W0:Y:S03]  /*0440*/  LDC.64 R6, c[0x0][0x390] ;  /* 0x0000e400ff067b82 */ /* 0x001e260000000a00 */
[----:B------:R-:W5:Y:S04]  /*0450*/  LDG.E R18, desc[UR4][R4.64] ;  /* 0x0000000404127981 */ /* 0x000f68000c1e1900 */
[----:B------:R-:W5:Y:S04]  /*0460*/  LDG.E R17, desc[UR4][R2.64+0x1c] ;  /* 0x00001c0402117981 */ /* 0x000f68000c1e1900 */
[----:B------:R-:W5:Y:S04]  /*0470*/  LDG.E R16, desc[UR4][R4.64+0x4] ;  /* 0x0000040404107981 */ /* 0x000f68000c1e1900 */
[----:B------:R-:W5:Y:S04]  /*0480*/  LDG.E R14, desc[UR4][R4.64+0x8] ;  /* 0x00000804040e7981 */ /* 0x000f68000c1e1900 */
[----:B------:R-:W5:Y:S01]  /*0490*/  LDG.E R23, desc[UR4][R2.64+0x20] ;  /* 0x0000200402177981 */ /* 0x000f62000c1e1900 */
[----:B0-----:R-:W-:-:S04]  /*04a0*/  IMAD.WIDE R6, R9, 0x4, R6 ;  /* 0x0000000409067825 */ /* 0x001fc800078e0206 */
[----:B--2---:R-:W-:-:S04]  /*04b0*/  IMAD R20, R20, R25, RZ ;  /* 0x0000001914147224 */ /* 0x004fc800078e02ff */
[----:B---3--:R-:W-:-:S04]  /*04c0*/  IMAD R20, R27, R22, R20 ;  /* 0x000000161b147224 */ /* 0x008fc800078e0214 */
[----:B----4-:R-:W-:-:S04]  /*04d0*/  IMAD R0, R0, R15, R20 ;  /* 0x0000000f00007224 */ /* 0x010fc800078e0214 */
[----:B-----5:R-:W-:-:S04]  /*04e0*/  IMAD R0, R12, R13, R0 ;  /* 0x0000000d0c007224 */ /* 0x020fc800078e0200 */
[----:B------:R-:W-:-:S04]  /*04f0*/  IMAD R0, R10, R11, R0 ;  /* 0x0000000b0a007224 */ /* 0x000fc800078e0200 */
[----:B------:R-:W-:-:S04]  /*0500*/  IMAD R0, R8, R21, R0 ;  /* 0x0000001508007224 */ /* 0x000fc800078e0200 */
[----:B------:R-:W-:-:S04]  /*0510*/  IMAD R0, R18, R19, R0 ;  /* 0x0000001312007224 */ /* 0x000fc800078e0200 */
[----:B------:R-:W-:-:S04]  /*0520*/  IMAD R0, R16, R17, R0 ;  /* 0x0000001110007224 */ /* 0x000fc800078e0200 */
[----:B------:R-:W-:-:S05]  /*0530*/  IMAD R23, R14, R23, R0 ;  /* 0x000000170e177224 */ /* 0x000fca00078e0200 */
[----:B------:R-:W-:Y:S01]  /*0540*/  STG.E desc[UR4][R6.64], R23 ;  /* 0x0000001706007986 */ /* 0x000fe2000c101904 */
[----:B------:R-:W-:Y:S05]  /*0550*/  EXIT ;  /* 0x000000000000794d */ /* 0x000fea0003800000 */
.L_x_1:
[----:B------:R-:W-:-:S00]  /*0560*/  BRA `(.L_x_1) ;  /* 0xfffffffc00fc7947 */ /* 0x000fc0000383ffff */
[----:B------:R-:W-:-:S00]  /*0570*/  NOP ;  /* 0x0000000000007918 */ /* 0x000fc00000000000 */
        /* <DEDUP_REMOVED lines=8> */
.L_x_4:


//--------------------- .text._Z5Hellov           --------------------------
	.section	.text._Z5Hellov,"ax",@progbits
	.align	128
        .global         _Z5Hellov
        .type           _Z5Hellov,@function
        .size           _Z5Hellov,(.L_x_5 - _Z5Hellov)
        .other          _Z5Hellov,@"STO_CUDA_ENTRY STV_DEFAULT"
_Z5Hellov:
.text._Z5Hellov:
[----:B------:R-:W0:Y:S01]  /*0000*/  LDC R1, c[0x0][0x37c] ;  /* 0x0000df00ff017b82 */ /* 0x000e220000000800 */
[----:B------:R-:W1:Y:S01]  /*0010*/  S2R R8, SR_CTAID.X ;  /* 0x0000000000087919 */ /* 0x000e620000002500 */
[----:B------:R-:W2:Y:S01]  /*0020*/  LDCU UR5, c[0x0][0x2fc] ;  /* 0x00005f80ff0577ac */ /* 0x000ea20008000800 */
[----:B------:R-:W-:Y:S01]  /*0030*/  MOV R2, 0x8 ;  /* 0x0000000800027802 */ /* 0x000fe20000000f00 */
[----:B0-----:R-:W-:Y:S01]  /*0040*/  VIADD R1, R1, 0xffffffe8 ;  /* 0xffffffe801017836 */ /* 0x001fe20000000000 */
[----:B------:R-:W1:Y:S01]  /*0050*/  S2R R9, SR_TID.X ;  /* 0x0000000000097919 */ /* 0x000e620000002100 */
[----:B------:R-:W1:Y:S01]  /*0060*/  LDCU UR6, c[0x0][0x360] ;  /* 0x00006c00ff0677ac */ /* 0x000e620008000800 */
[----:B------:R-:W0:Y:S01]  /*0070*/  S2R R10, SR_TID.Y ;  /* 0x00000000000a7919 */ /* 0x000e220000002200 */
[----:B------:R-:W3:Y:S01]  /*0080*/  LDCU UR4, c[0x0][0x2f8] ;  /* 0x00005f00ff0477ac */ /* 0x000ee20008000800 */
[----:B------:R-:W4:Y:S01]  /*0090*/  LDC.64 R2, c[0x4][R2] ;  /* 0x0100000002027b82 */ /* 0x000f220000000a00 */
[----:B------:R-:W0:Y:S01]  /*00a0*/  S2R R11, SR_TID.Z ;  /* 0x00000000000b7919 */ /* 0x000e220000002300 */
[----:B---3--:R-:W-:-:S05]  /*00b0*/  IADD3 R6, P0, PT, R1, UR4, RZ ;  /* 0x0000000401067c10 */ /* 0x008fca000ff1e0ff */
[----:B--2---:R-:W-:Y:S02]  /*00c0*/  IMAD.X R7, RZ, RZ, UR5, P0 ;  /* 0x00000005ff077e24 */ /* 0x004fe400080e06ff */
[----:B-1----:R-:W-:Y:S01]  /*00d0*/  IMAD R0, R8, UR6, R9 ;  /* 0x0000000608007c24 */ /* 0x002fe2000f8e0209 */
[----:B------:R1:W-:Y:S01]  /*00e0*/  STL.64 [R1], R8 ;  /* 0x0000000801007387 */ /* 0x0003e20000100a00 */
[----:B------:R-:W2:Y:S03]  /*00f0*/  LDCU.64 UR6, c[0x4][URZ] ;  /* 0x01000000ff0677ac */ /* 0x000ea60008000a00 */
[----:B------:R1:W-:Y:S04]  /*0100*/  STL [R1+0x10], R0 ;  /* 0x0000100001007387 */ /* 0x0003e80000100800 */
[----:B0-----:R1:W-:Y:S01]  /*0110*/  STL.64 [R1+0x8], R10 ;  /* 0x0000080a01007387 */ /* 0x0013e20000100a00 */
[----:B--2---:R-:W-:Y:S01]  /*0120*/  IMAD.U32 R4, RZ, RZ, UR6 ;  /* 0x00000006ff047e24 */ /* 0x004fe2000f8e00ff */
[----:B-1--4-:R-:W-:-:S07]  /*0130*/  MOV R5, UR7 ;  /* 0x0000000700057c02 */ /* 0x012fce0008000f00 */
[----:B------:R-:W-:-:S07]  /*0140*/  LEPC R20, `(.L_x_2) ;  /* 0x000000001014794e */ /* 0x000fce0000000000 */
[----:B------:R-:W-:Y:S05]  /*0150*/  CALL.ABS.NOINC R2 ;  /* 0x0000000002007343 */ /* 0x000fea0003c00000 */
.L_x_2:
[----:B------:R-:W-:Y:S05]  /*0160*/  EXIT ;  /* 0x000000000000794d */ /* 0x000fea0003800000 */
.L_x_3:
        /* <DEDUP_REMOVED lines=9> */
.L_x_5:


//--------------------- .nv.global.init           --------------------------
	.section	.nv.global.init,"aw",@progbits
.nv.global.init:
	.type		$str,@object
	.size		$str,(.L_0 - $str)
$str:
        /*0000*/ 	.byte	0x48, 0x65, 0x6c, 0x6c, 0x6f, 0x20, 0x66, 0x72, 0x6f, 0x6d, 0x20, 0x62, 0x6c, 0x6f, 0x63, 0x6b
        /*0010*/ 	.byte	0x78, 0x20, 0x3d, 0x20, 0x25, 0x64, 0x09, 0x20, 0x74, 0x78, 0x20, 0x3d, 0x20, 0x25, 0x64, 0x09
        /*0020*/ 	.byte	0x20, 0x74, 0x79, 0x3d, 0x25, 0x64, 0x09, 0x20, 0x74, 0x7a, 0x3d, 0x25, 0x64, 0x09, 0x20, 0x67
        /*0030*/ 	.byte	0x69, 0x3d, 0x25, 0x64, 0x0a, 0x00
.L_0:


//--------------------- .nv.shared.reserved.0     --------------------------
	.section	.nv.shared.reserved.0,"aw",@nobits
	.weak		__nv_reservedSMEM_offset_0_alias
	.size		__nv_reservedSMEM_offset_0_alias, 0, 64
	.other		__nv_reservedSMEM_offset_0_alias,@"STO_CUDA_RESERVED_SHARED STV_DEFAULT"
__nv_reservedSMEM_offset_0_alias:
	.zero		0
	.zero		64


//--------------------- .nv.constant0._Z7BluringiiPiS_S_ --------------------------
	.section	.nv.constant0._Z7BluringiiPiS_S_,"a",@progbits
	.sectionflags	@""
	.align	4
.nv.constant0._Z7BluringiiPiS_S_:
	.zero		928


//--------------------- .nv.constant0._Z5Hellov   --------------------------
	.section	.nv.constant0._Z5Hellov,"a",@progbits
	.sectionflags	@""
	.align	4
.nv.constant0._Z5Hellov:
	.zero		896


//--------------------- SYMBOLS --------------------------

	.type		.nv.reservedSmem.offset0,@object
	.size		.nv.reservedSmem.offset0,0x4
	.type		vprintf,@function
